	.headerflags	@"EF_CUDA_TEXMODE_UNIFIED EF_CUDA_64BIT_ADDRESS EF_CUDA_ACCELERATORS EF_CUDA_SM90 EF_CUDA_VIRTUAL_SM(EF_CUDA_SM90)"
	.elftype	@"ET_EXEC"


//--------------------- .nv.info                  --------------------------
	.section	.nv.info,"",@"SHT_CUDA_INFO"
	.align	4


	//----- nvinfo : EIATTR_REGCOUNT
	.align		4
        /*0000*/ 	.byte	0x04, 0x2f
        /*0002*/ 	.short	(.L_3 - .L_2)
	.align		4
.L_2:
        /*0004*/ 	.word	index@(triton_poi_fused__native_batch_norm_legit_no_training_15)
        /*0008*/ 	.word	0x00000012


	//----- nvinfo : EIATTR_MIN_STACK_SIZE
	.align		4
.L_3:
        /*000c*/ 	.byte	0x04, 0x12
        /*000e*/ 	.short	(.L_5 - .L_4)
	.align		4
.L_4:
        /*0010*/ 	.word	index@(triton_poi_fused__native_batch_norm_legit_no_training_15)
        /*0014*/ 	.word	0x00000000


	//----- nvinfo : EIATTR_FRAME_SIZE
	.align		4
.L_5:
        /*0018*/ 	.byte	0x04, 0x11
        /*001a*/ 	.short	(.L_7 - .L_6)
	.align		4
.L_6:
        /*001c*/ 	.word	index@(triton_poi_fused__native_batch_norm_legit_no_training_15)
        /*0020*/ 	.word	0x00000000


	//----- nvinfo : EIATTR_MIN_STACK_SIZE
	.align		4
.L_7:
        /*0024*/ 	.byte	0x04, 0x12
        /*0026*/ 	.short	(.L_9 - .L_8)
	.align		4
.L_8:
        /*0028*/ 	.word	index@(triton_poi_fused__native_batch_norm_legit_no_training_15)
        /*002c*/ 	.word	0x00000000
.L_9:


//--------------------- .nv.info.triton_poi_fused__native_batch_norm_legit_no_training_15 --------------------------
	.section	.nv.info.triton_poi_fused__native_batch_norm_legit_no_training_15,"",@"SHT_CUDA_INFO"
	.sectionflags	@""
	.align	4


	//----- nvinfo : EIATTR_CUDA_API_VERSION
	.align		4
        /*0000*/ 	.byte	0x04, 0x37
        /*0002*/ 	.short	(.L_11 - .L_10)
.L_10:
        /*0004*/ 	.word	0x0000007c


	//----- nvinfo : EIATTR_KPARAM_INFO
	.align		4
.L_11:
        /*0008*/ 	.byte	0x04, 0x17
        /*000a*/ 	.short	(.L_13 - .L_12)
.L_12:
        /*000c*/ 	.word	0x00000000
        /*0010*/ 	.short	0x0006
        /*0012*/ 	.short	0x0030
        /*0014*/ 	.byte	0x00, 0xf0, 0x11, 0x00


	//----- nvinfo : EIATTR_KPARAM_INFO
	.align		4
.L_13:
        /*0018*/ 	.byte	0x04, 0x17
        /*001a*/ 	.short	(.L_15 - .L_14)
.L_14:
        /*001c*/ 	.word	0x00000000
        /*0020*/ 	.short	0x0005
        /*0022*/ 	.short	0x0028
        /*0024*/ 	.byte	0x00, 0xf4, 0x21, 0x00


	//----- nvinfo : EIATTR_KPARAM_INFO
	.align		4
.L_15:
        /*0028*/ 	.byte	0x04, 0x17
        /*002a*/ 	.short	(.L_17 - .L_16)
.L_16:
        /*002c*/ 	.word	0x00000000
        /*0030*/ 	.short	0x0004
        /*0032*/ 	.short	0x0020
        /*0034*/ 	.byte	0x00, 0xf4, 0x21, 0x00


	//----- nvinfo : EIATTR_KPARAM_INFO
	.align		4
.L_17:
        /*0038*/ 	.byte	0x04, 0x17
        /*003a*/ 	.short	(.L_19 - .L_18)
.L_18:
        /*003c*/ 	.word	0x00000000
        /*0040*/ 	.short	0x0003
        /*0042*/ 	.short	0x0018
        /*0044*/ 	.byte	0x00, 0xf4, 0x21, 0x00


	//----- nvinfo : EIATTR_KPARAM_INFO
	.align		4
.L_19:
        /*0048*/ 	.byte	0x04, 0x17
        /*004a*/ 	.short	(.L_21 - .L_20)
.L_20:
        /*004c*/ 	.word	0x00000000
        /*0050*/ 	.short	0x0002
        /*0052*/ 	.short	0x0010
        /*0054*/ 	.byte	0x00, 0xf4, 0x21, 0x00


	//----- nvinfo : EIATTR_KPARAM_INFO
	.align		4
.L_21:
        /*0058*/ 	.byte	0x04, 0x17
        /*005a*/ 	.short	(.L_23 - .L_22)
.L_22:
        /*005c*/ 	.word	0x00000000
        /*0060*/ 	.short	0x0001
        /*0062*/ 	.short	0x0008
        /*0064*/ 	.byte	0x00, 0xf4, 0x21, 0x00


	//----- nvinfo : EIATTR_KPARAM_INFO
	.align		4
.L_23:
        /*0068*/ 	.byte	0x04, 0x17
        /*006a*/ 	.short	(.L_25 - .L_24)
.L_24:
        /*006c*/ 	.word	0x00000000
        /*0070*/ 	.short	0x0000
        /*0072*/ 	.short	0x0000
        /*0074*/ 	.byte	0x00, 0xf4, 0x21, 0x00


	//----- nvinfo : EIATTR_SPARSE_MMA_MASK
	.align		4
.L_25:
        /*0078*/ 	.byte	0x03, 0x50
        /*007a*/ 	.short	0x0000


	//----- nvinfo : EIATTR_MAXREG_COUNT
	.align		4
        /*007c*/ 	.byte	0x03, 0x1b
        /*007e*/ 	.short	0x00ff


	//----- nvinfo : EIATTR_EXIT_INSTR_OFFSETS
	.align		4
        /*0080*/ 	.byte	0x04, 0x1c
        /*0082*/ 	.short	(.L_27 - .L_26)


	//   ....[0]....
.L_26:
        /*0084*/ 	.word	0x00000390


	//----- nvinfo : EIATTR_REQNTID
	.align		4
.L_27:
        /*0088*/ 	.byte	0x04, 0x10
        /*008a*/ 	.short	(.L_29 - .L_28)
.L_28:
        /*008c*/ 	.word	0x00000080
        /*0090*/ 	.word	0x00000001
        /*0094*/ 	.word	0x00000001


	//----- nvinfo : EIATTR_CBANK_PARAM_SIZE
	.align		4
.L_29:
        /*0098*/ 	.byte	0x03, 0x19
        /*009a*/ 	.short	0x0034


	//----- nvinfo : EIATTR_PARAM_CBANK
	.align		4
        /*009c*/ 	.byte	0x04, 0x0a
        /*009e*/ 	.short	(.L_31 - .L_30)
	.align		4
.L_30:
        /*00a0*/ 	.word	index@(.nv.constant0.triton_poi_fused__native_batch_norm_legit_no_training_15)
        /*00a4*/ 	.short	0x0210
        /*00a6*/ 	.short	0x0034


	//----- nvinfo : EIATTR_SW_WAR
	.align		4
.L_31:
        /*00a8*/ 	.byte	0x04, 0x36
        /*00aa*/ 	.short	(.L_33 - .L_32)
.L_32:
        /*00ac*/ 	.word	0x00000008
.L_33:


//--------------------- .nv.callgraph             --------------------------
	.section	.nv.callgraph,"",@"SHT_CUDA_CALLGRAPH"
	.align	4
	.sectionentsize	8
	.align		4
        /*0000*/ 	.word	0x00000000
	.align		4
        /*0004*/ 	.word	0xffffffff
	.align		4
        /*0008*/ 	.word	0x00000000
	.align		4
        /*000c*/ 	.word	0xfffffffe
	.align		4
        /*0010*/ 	.word	0x00000000
	.align		4
        /*0014*/ 	.word	0xfffffffd
	.align		4
        /*0018*/ 	.word	0x00000000
	.align		4
        /*001c*/ 	.word	0xfffffffc


//--------------------- .nv.constant4             --------------------------
	.section	.nv.constant4,"a",@progbits
	.align	8
	.align		8
.nv.constant4:
        /*0000*/ 	.dword	_$_str
	.align		8
        /*0008*/ 	.dword	_$_str_$_2


//--------------------- .text.triton_poi_fused__native_batch_norm_legit_no_training_15 --------------------------
	.section	.text.triton_poi_fused__native_batch_norm_legit_no_training_15,"ax",@progbits
	.align	128
        .global         triton_poi_fused__native_batch_norm_legit_no_training_15
        .type           triton_poi_fused__native_batch_norm_legit_no_training_15,@function
        .size           triton_poi_fused__native_batch_norm_legit_no_training_15,(.L_x_1 - triton_poi_fused__native_batch_norm_legit_no_training_15)
        .other          triton_poi_fused__native_batch_norm_legit_no_training_15,@"STO_CUDA_ENTRY STV_DEFAULT"
triton_poi_fused__native_batch_norm_legit_no_training_15:
.text.triton_poi_fused__native_batch_norm_legit_no_training_15:
[----:B------:R-:W-:Y:S01]  /*0000*/  LDC R1, c[0x0][0x28] ;  /* 0x00000a00ff017b82 */ /* 0x000fe20000000800 */
[----:B------:R-:W1:Y:S07]  /*0010*/  S2R R0, SR_TID.X ;  /* 0x0000000000007919 */ /* 0x000e6e0000002100 */
[----:B------:R-:W2:Y:S01]  /*0020*/  LDC.64 R2, c[0x0][0x220] ;  /* 0x00008800ff027b82 */ /* 0x000ea20000000a00 */
[----:B------:R-:W-:Y:S01]  /*0030*/  ULDC.64 UR4, c[0x0][0x208] ;  /* 0x0000820000047ab9 */ /* 0x000fe20000000a00 */
[----:B------:R-:W3:Y:S06]  /*0040*/  S2R R7, SR_CTAID.X ;  /* 0x0000000000077919 */ /* 0x000eec0000002500 */
[----:B------:R-:W4:Y:S08]  /*0050*/  LDC.64 R8, c[0x0][0x228] ;  /* 0x00008a00ff087b82 */ /* 0x000f300000000a00 */
[----:B------:R-:W5:Y:S01]  /*0060*/  LDC.64 R10, c[0x0][0x230] ;  /* 0x00008c00ff0a7b82 */ /* 0x000f620000000a00 */
[----:B-1----:R-:W-:-:S02]  /*0070*/  SHF.L.U32 R0, R0, 0x1, RZ ;  /* 0x0000000100007819 */ /* 0x002fc400000006ff */
[----:B---3--:R-:W-:Y:S02]  /*0080*/  SHF.R.S32.HI R5, RZ, 0x17, R7 ;  /* 0x00000017ff057819 */ /* 0x008fe40000011407 */
[----:B------:R-:W-:Y:S02]  /*0090*/  LOP3.LUT R0, R0, 0xfe, RZ, 0xc0, !PT ;  /* 0x000000fe00007812 */ /* 0x000fe400078ec0ff */
[----:B------:R-:W-:Y:S02]  /*00a0*/  SGXT R5, R5, 0x1 ;  /* 0x000000010505781a */ /* 0x000fe40000000200 */
[----:B------:R-:W-:Y:S02]  /*00b0*/  LEA R0, R7, R0, 0x8 ;  /* 0x0000000007007211 */ /* 0x000fe400078e40ff */
[----:B------:R-:W1:Y:S02]  /*00c0*/  LDC.64 R6, c[0x0][0x218] ;  /* 0x00008600ff067b82 */ /* 0x000e640000000a00 */
[----:B------:R-:W-:-:S04]  /*00d0*/  LEA.HI R5, R5, R0, RZ, 0x2 ;  /* 0x0000000005057211 */ /* 0x000fc800078f10ff */
[----:B------:R-:W-:-:S04]  /*00e0*/  LOP3.LUT R5, R5, 0xfffffffc, RZ, 0xc0, !PT ;  /* 0xfffffffc05057812 */ /* 0x000fc800078ec0ff */
[----:B------:R-:W-:Y:S02]  /*00f0*/  IADD3 R13, R0, -R5, RZ ;  /* 0x80000005000d7210 */ /* 0x000fe40007ffe0ff */
[----:B------:R-:W3:Y:S03]  /*0100*/  LDC.64 R4, c[0x0][0x210] ;  /* 0x00008400ff047b82 */ /* 0x000ee60000000a00 */
[----:B--2---:R-:W-:-:S06]  /*0110*/  IMAD.WIDE R2, R13, 0x4, R2 ;  /* 0x000000040d027825 */ /* 0x004fcc00078e0202 */
[----:B------:R-:W2:Y:S01]  /*0120*/  LDG.E.EL.64 R2, desc[UR4][R2.64] ;  /* 0x0000000402027981 */ /* 0x000ea2000c2e1b00 */
[----:B-1----:R-:W-:-:S06]  /*0130*/  IMAD.WIDE R6, R13, 0x4, R6 ;  /* 0x000000040d067825 */ /* 0x002fcc00078e0206 */
[----:B------:R-:W2:Y:S01]  /*0140*/  LDG.E.EL.64 R6, desc[UR4][R6.64] ;  /* 0x0000000406067981 */ /* 0x000ea2000c2e1b00 */
[----:B---3--:R-:W-:-:S06]  /*0150*/  IMAD.WIDE R4, R0, 0x4, R4 ;  /* 0x0000000400047825 */ /* 0x008fcc00078e0204 */
[----:B------:R-:W3:Y:S01]  /*0160*/  LDG.E.64 R4, desc[UR4][R4.64] ;  /* 0x0000000404047981 */ /* 0x000ee2000c1e1b00 */
[----:B----4-:R-:W-:-:S04]  /*0170*/  IMAD.WIDE R8, R13, 0x4, R8 ;  /* 0x000000040d087825 */ /* 0x010fc800078e0208 */
[----:B-----5:R-:W-:Y:S02]  /*0180*/  IMAD.WIDE R10, R13, 0x4, R10 ;  /* 0x000000040d0a7825 */ /* 0x020fe400078e020a */
[----:B------:R-:W4:Y:S04]  /*0190*/  LDG.E.EL.64 R8, desc[UR4][R8.64] ;  /* 0x0000000408087981 */ /* 0x000f28000c2e1b00 */
[----:B------:R-:W4:Y:S01]  /*01a0*/  LDG.E.EL.64 R10, desc[UR4][R10.64] ;  /* 0x000000040a0a7981 */ /* 0x000f22000c2e1b00 */
[----:B------:R-:W-:Y:S01]  /*01b0*/  HFMA2.MMA R15, -RZ, RZ, 1.625, 0 ;  /* 0x3e800000ff0f7435 */ /* 0x000fe200000001ff */
[----:B--2---:R-:W-:Y:S01]  /*01c0*/  FADD R2, R2, 0.0010000000474974513054 ;  /* 0x3a83126f02027421 */ /* 0x004fe20000000000 */
[----:B------:R-:W-:-:S03]  /*01d0*/  FADD R12, R3, 0.0010000000474974513054 ;  /* 0x3a83126f030c7421 */ /* 0x000fc60000000000 */
[----:B------:R1:W2:Y:S08]  /*01e0*/  MUFU.SQRT R13, R2 ;  /* 0x00000002000d7308 */ /* 0x0002b00000002000 */
[----:B------:R-:W5:Y:S01]  /*01f0*/  MUFU.SQRT R14, R12 ;  /* 0x0000000c000e7308 */ /* 0x000f620000002000 */
[----:B-1----:R-:W1:Y:S01]  /*0200*/  LDC.64 R2, c[0x0][0x238] ;  /* 0x00008e00ff027b82 */ /* 0x002e620000000a00 */
[----:B--2---:R-:W-:-:S02]  /*0210*/  FSETP.GT.AND P0, PT, R13, 8.50705917302346158658e+37, PT ;  /* 0x7e8000000d00780b */ /* 0x004fc40003f04000 */
[----:B------:R-:W-:Y:S02]  /*0220*/  FSETP.GEU.AND P2, PT, R13, 1.175494350822287508e-38, PT ;  /* 0x008000000d00780b */ /* 0x000fe40003f4e000 */
[C---:B-----5:R-:W-:Y:S02]  /*0230*/  FSETP.GT.AND P1, PT, R14.reuse, 8.50705917302346158658e+37, PT ;  /* 0x7e8000000e00780b */ /* 0x060fe40003f24000 */
[----:B------:R-:W-:-:S07]  /*0240*/  FSETP.GEU.AND P3, PT, R14, 1.175494350822287508e-38, PT ;  /* 0x008000000e00780b */ /* 0x000fce0003f6e000 */
[----:B------:R-:W-:-:S04]  /*0250*/  @P0 FMUL R13, R13, 0.25 ;  /* 0x3e8000000d0d0820 */ /* 0x000fc80000400000 */
[----:B------:R-:W-:Y:S01]  /*0260*/  @!P2 FMUL R13, R13, 16777216 ;  /* 0x4b8000000d0da820 */ /* 0x000fe20000400000 */
[----:B------:R-:W-:-:S04]  /*0270*/  @P1 FMUL R14, R14, 0.25 ;  /* 0x3e8000000e0e1820 */ /* 0x000fc80000400000 */
[----:B------:R-:W-:Y:S01]  /*0280*/  @!P3 FMUL R14, R14, 16777216 ;  /* 0x4b8000000e0eb820 */ /* 0x000fe20000400000 */
[----:B------:R-:W2:Y:S01]  /*0290*/  MUFU.RCP R13, R13 ;  /* 0x0000000d000d7308 */ /* 0x000ea20000001000 */
[----:B------:R-:W-:-:S07]  /*02a0*/  FSEL R12, R15, 1, P0 ;  /* 0x3f8000000f0c7808 */ /* 0x000fce0000000000 */
[----:B------:R-:W5:Y:S01]  /*02b0*/  MUFU.RCP R14, R14 ;  /* 0x0000000e000e7308 */ /* 0x000f620000001000 */
[----:B------:R-:W-:Y:S01]  /*02c0*/  FSEL R15, R15, 1, P1 ;  /* 0x3f8000000f0f7808 */ /* 0x000fe20000800000 */
[----:B------:R-:W-:Y:S01]  /*02d0*/  @!P2 FMUL R12, R12, 16777216 ;  /* 0x4b8000000c0ca820 */ /* 0x000fe20000400000 */
[----:B---3--:R-:W-:-:S03]  /*02e0*/  FADD R4, R4, -R6 ;  /* 0x8000000604047221 */ /* 0x008fc60000000000 */
[----:B------:R-:W-:Y:S01]  /*02f0*/  @!P3 FMUL R15, R15, 16777216 ;  /* 0x4b8000000f0fb820 */ /* 0x000fe20000400000 */
[----:B------:R-:W-:Y:S01]  /*0300*/  FADD R5, R5, -R7 ;  /* 0x8000000705057221 */ /* 0x000fe20000000000 */
[----:B--2---:R-:W-:Y:S02]  /*0310*/  FMUL R13, R13, R12 ;  /* 0x0000000c0d0d7220 */ /* 0x004fe40000400000 */
[----:B-----5:R-:W-:Y:S02]  /*0320*/  FMUL R6, R14, R15 ;  /* 0x0000000f0e067220 */ /* 0x020fe40000400000 */
[----:B------:R-:W-:Y:S02]  /*0330*/  FMUL R13, R4, R13 ;  /* 0x0000000d040d7220 */ /* 0x000fe40000400000 */
[----:B------:R-:W-:Y:S01]  /*0340*/  FMUL R6, R5, R6 ;  /* 0x0000000605067220 */ /* 0x000fe20000400000 */
[----:B-1----:R-:W-:-:S04]  /*0350*/  IMAD.WIDE R2, R0, 0x4, R2 ;  /* 0x0000000400027825 */ /* 0x002fc800078e0202 */
[----:B----4-:R-:W-:Y:S01]  /*0360*/  FFMA R8, R8, R13, R10 ;  /* 0x0000000d08087223 */ /* 0x010fe2000000000a */
[----:B------:R-:W-:-:S05]  /*0370*/  FFMA R9, R9, R6, R11 ;  /* 0x0000000609097223 */ /* 0x000fca000000000b */
[----:B------:R-:W-:Y:S01]  /*0380*/  STG.E.64 desc[UR4][R2.64], R8 ;  /* 0x0000000802007986 */ /* 0x000fe2000c101b04 */
[----:B------:R-:W-:Y:S05]  /*0390*/  EXIT ;  /* 0x000000000000794d */ /* 0x000fea0003800000 */
.L_x_0:
[----:B------:R-:W-:-:S00]  /*03a0*/  BRA `(.L_x_0) ;  /* 0xfffffffc00fc7947 */ /* 0x000fc0000383ffff */
[----:B------:R-:W-:-:S00]  /*03b0*/  NOP ;  /* 0x0000000000007918 */ /* 0x000fc00000000000 */
        /* <DEDUP_REMOVED lines=12> */
.L_x_1:


//--------------------- .nv.global.init           --------------------------
	.section	.nv.global.init,"aw",@progbits
.nv.global.init:
	.type		_$_str,@object
	.size		_$_str,(_$_str_$_2 - _$_str)
_$_str:
        /*0000*/ 	.byte	0x5f, 0x5f, 0x43, 0x55, 0x44, 0x41, 0x5f, 0x46, 0x54, 0x5a, 0x00
	.type		_$_str_$_2,@object
	.size		_$_str_$_2,(.L_1 - _$_str_$_2)
_$_str_$_2:
        /*000b*/ 	.byte	0x5f, 0x5f, 0x43, 0x55, 0x44, 0x41, 0x5f, 0x50, 0x52, 0x45, 0x43, 0x5f, 0x53, 0x51, 0x52, 0x54
        /*001b*/ 	.byte	0x00
.L_1:


//--------------------- .nv.constant0.triton_poi_fused__native_batch_norm_legit_no_training_15 --------------------------
	.section	.nv.constant0.triton_poi_fused__native_batch_norm_legit_no_training_15,"a",@progbits
	.sectionflags	@""
	.align	4
.nv.constant0.triton_poi_fused__native_batch_norm_legit_no_training_15:
	.zero		580
